	.headerflags	@"EF_CUDA_TEXMODE_UNIFIED EF_CUDA_64BIT_ADDRESS EF_CUDA_ACCELERATORS EF_CUDA_SM90 EF_CUDA_VIRTUAL_SM(EF_CUDA_SM90)"
	.elftype	@"ET_EXEC"


//--------------------- .nv.info                  --------------------------
	.section	.nv.info,"",@"SHT_CUDA_INFO"
	.align	4


	//----- nvinfo : EIATTR_REGCOUNT
	.align		4
        /*0000*/ 	.byte	0x04, 0x2f
        /*0002*/ 	.short	(.L_1 - .L_0)
	.align		4
.L_0:
        /*0004*/ 	.word	index@(triton_poi_fused_cat_0)
        /*0008*/ 	.word	0x0000000d


	//----- nvinfo : EIATTR_MIN_STACK_SIZE
	.align		4
.L_1:
        /*000c*/ 	.byte	0x04, 0x12
        /*000e*/ 	.short	(.L_3 - .L_2)
	.align		4
.L_2:
        /*0010*/ 	.word	index@(triton_poi_fused_cat_0)
        /*0014*/ 	.word	0x00000000


	//----- nvinfo : EIATTR_FRAME_SIZE
	.align		4
.L_3:
        /*0018*/ 	.byte	0x04, 0x11
        /*001a*/ 	.short	(.L_5 - .L_4)
	.align		4
.L_4:
        /*001c*/ 	.word	index@(triton_poi_fused_cat_0)
        /*0020*/ 	.word	0x00000000


	//----- nvinfo : EIATTR_MIN_STACK_SIZE
	.align		4
.L_5:
        /*0024*/ 	.byte	0x04, 0x12
        /*0026*/ 	.short	(.L_7 - .L_6)
	.align		4
.L_6:
        /*0028*/ 	.word	index@(triton_poi_fused_cat_0)
        /*002c*/ 	.word	0x00000000
.L_7:


//--------------------- .nv.info.triton_poi_fused_cat_0 --------------------------
	.section	.nv.info.triton_poi_fused_cat_0,"",@"SHT_CUDA_INFO"
	.sectionflags	@""
	.align	4


	//----- nvinfo : EIATTR_CUDA_API_VERSION
	.align		4
        /*0000*/ 	.byte	0x04, 0x37
        /*0002*/ 	.short	(.L_9 - .L_8)
.L_8:
        /*0004*/ 	.word	0x0000007c


	//----- nvinfo : EIATTR_KPARAM_INFO
	.align		4
.L_9:
        /*0008*/ 	.byte	0x04, 0x17
        /*000a*/ 	.short	(.L_11 - .L_10)
.L_10:
        /*000c*/ 	.word	0x00000000
        /*0010*/ 	.short	0x0003
        /*0012*/ 	.short	0x0018
        /*0014*/ 	.byte	0x00, 0xf0, 0x11, 0x00


	//----- nvinfo : EIATTR_KPARAM_INFO
	.align		4
.L_11:
        /*0018*/ 	.byte	0x04, 0x17
        /*001a*/ 	.short	(.L_13 - .L_12)
.L_12:
        /*001c*/ 	.word	0x00000000
        /*0020*/ 	.short	0x0002
        /*0022*/ 	.short	0x0010
        /*0024*/ 	.byte	0x00, 0xf4, 0x21, 0x00


	//----- nvinfo : EIATTR_KPARAM_INFO
	.align		4
.L_13:
        /*0028*/ 	.byte	0x04, 0x17
        /*002a*/ 	.short	(.L_15 - .L_14)
.L_14:
        /*002c*/ 	.word	0x00000000
        /*0030*/ 	.short	0x0001
        /*0032*/ 	.short	0x0008
        /*0034*/ 	.byte	0x00, 0xf4, 0x21, 0x00


	//----- nvinfo : EIATTR_KPARAM_INFO
	.align		4
.L_15:
        /*0038*/ 	.byte	0x04, 0x17
        /*003a*/ 	.short	(.L_17 - .L_16)
.L_16:
        /*003c*/ 	.word	0x00000000
        /*0040*/ 	.short	0x0000
        /*0042*/ 	.short	0x0000
        /*0044*/ 	.byte	0x00, 0xf4, 0x21, 0x00


	//----- nvinfo : EIATTR_SPARSE_MMA_MASK
	.align		4
.L_17:
        /*0048*/ 	.byte	0x03, 0x50
        /*004a*/ 	.short	0x0000


	//----- nvinfo : EIATTR_MAXREG_COUNT
	.align		4
        /*004c*/ 	.byte	0x03, 0x1b
        /*004e*/ 	.short	0x00ff


	//----- nvinfo : EIATTR_EXIT_INSTR_OFFSETS
	.align		4
        /*0050*/ 	.byte	0x04, 0x1c
        /*0052*/ 	.short	(.L_19 - .L_18)


	//   ....[0]....
.L_18:
        /*0054*/ 	.word	0x000002d0


	//   ....[1]....
        /*0058*/ 	.word	0x000002f0


	//----- nvinfo : EIATTR_REQNTID
	.align		4
.L_19:
        /*005c*/ 	.byte	0x04, 0x10
        /*005e*/ 	.short	(.L_21 - .L_20)
.L_20:
        /*0060*/ 	.word	0x00000080
        /*0064*/ 	.word	0x00000001
        /*0068*/ 	.word	0x00000001


	//----- nvinfo : EIATTR_CBANK_PARAM_SIZE
	.align		4
.L_21:
        /*006c*/ 	.byte	0x03, 0x19
        /*006e*/ 	.short	0x001c


	//----- nvinfo : EIATTR_PARAM_CBANK
	.align		4
        /*0070*/ 	.byte	0x04, 0x0a
        /*0072*/ 	.short	(.L_23 - .L_22)
	.align		4
.L_22:
        /*0074*/ 	.word	index@(.nv.constant0.triton_poi_fused_cat_0)
        /*0078*/ 	.short	0x0210
        /*007a*/ 	.short	0x001c


	//----- nvinfo : EIATTR_SW_WAR
	.align		4
.L_23:
        /*007c*/ 	.byte	0x04, 0x36
        /*007e*/ 	.short	(.L_25 - .L_24)
.L_24:
        /*0080*/ 	.word	0x00000008
.L_25:


//--------------------- .nv.callgraph             --------------------------
	.section	.nv.callgraph,"",@"SHT_CUDA_CALLGRAPH"
	.align	4
	.sectionentsize	8
	.align		4
        /*0000*/ 	.word	0x00000000
	.align		4
        /*0004*/ 	.word	0xffffffff
	.align		4
        /*0008*/ 	.word	0x00000000
	.align		4
        /*000c*/ 	.word	0xfffffffe
	.align		4
        /*0010*/ 	.word	0x00000000
	.align		4
        /*0014*/ 	.word	0xfffffffd
	.align		4
        /*0018*/ 	.word	0x00000000
	.align		4
        /*001c*/ 	.word	0xfffffffc


//--------------------- .text.triton_poi_fused_cat_0 --------------------------
	.section	.text.triton_poi_fused_cat_0,"ax",@progbits
	.align	128
        .global         triton_poi_fused_cat_0
        .type           triton_poi_fused_cat_0,@function
        .size           triton_poi_fused_cat_0,(.L_x_1 - triton_poi_fused_cat_0)
        .other          triton_poi_fused_cat_0,@"STO_CUDA_ENTRY STV_DEFAULT"
triton_poi_fused_cat_0:
.text.triton_poi_fused_cat_0:
[----:B------:R-:W0:Y:S02]  /*0000*/  LDC R1, c[0x0][0x28] ;  /* 0x00000a00ff017b82 */ /* 0x000e240000000800 */
[----:B------:R-:W1:Y:S01]  /*0010*/  S2R R0, SR_TID.X ;  /* 0x0000000000007919 */ /* 0x000e620000002100 */
[----:B------:R-:W-:Y:S01]  /*0020*/  ULDC.64 UR4, c[0x0][0x218] ;  /* 0x0000860000047ab9 */ /* 0x000fe20000000a00 */
[----:B------:R-:W2:Y:S01]  /*0030*/  S2R R3, SR_CTAID.X ;  /* 0x0000000000037919 */ /* 0x000ea20000002500 */
[----:B-1----:R-:W-:-:S05]  /*0040*/  LOP3.LUT R0, R0, 0x7f, RZ, 0xc0, !PT ;  /* 0x0000007f00007812 */ /* 0x002fca00078ec0ff */
[----:B--2---:R-:W-:-:S05]  /*0050*/  IMAD R0, R3, 0x80, R0 ;  /* 0x0000008003007824 */ /* 0x004fca00078e0200 */
[----:B------:R-:W-:Y:S02]  /*0060*/  SHF.R.S32.HI R3, RZ, 0x1f, R0 ;  /* 0x0000001fff037819 */ /* 0x000fe40000011400 */
[----:B------:R-:W-:Y:S02]  /*0070*/  ISETP.GE.AND P0, PT, R0, 0x200, PT ;  /* 0x000002000000780c */ /* 0x000fe40003f06270 */
[CC--:B------:R-:W-:Y:S02]  /*0080*/  LEA.HI R2, R3.reuse, R0.reuse, RZ, 0x4 ;  /* 0x0000000003027211 */ /* 0x0c0fe400078f20ff */
[----:B------:R-:W-:Y:S02]  /*0090*/  LEA.HI R7, R3, R0, RZ, 0x7 ;  /* 0x0000000003077211 */ /* 0x000fe400078f38ff */
[----:B------:R-:W-:Y:S02]  /*00a0*/  SHF.R.S32.HI R4, RZ, 0x4, R2 ;  /* 0x00000004ff047819 */ /* 0x000fe40000011402 */
[----:B------:R-:W-:-:S02]  /*00b0*/  SHF.R.S32.HI R8, RZ, 0x7, R7 ;  /* 0x00000007ff087819 */ /* 0x000fc40000011407 */
[----:B------:R-:W-:Y:S02]  /*00c0*/  LEA.HI R5, R4, R4, RZ, 0x3 ;  /* 0x0000000404057211 */ /* 0x000fe400078f18ff */
[----:B------:R-:W-:Y:S01]  /*00d0*/  LOP3.LUT R3, R2, 0xfffffff0, RZ, 0xc0, !PT ;  /* 0xfffffff002037812 */ /* 0x000fe200078ec0ff */
[----:B------:R-:W-:Y:S01]  /*00e0*/  IMAD.SHL.U32 R8, R8, 0x40, RZ ;  /* 0x0000004008087824 */ /* 0x000fe200078e00ff */
[----:B------:R-:W-:-:S03]  /*00f0*/  LOP3.LUT R5, R5, 0xfffffff8, RZ, 0xc0, !PT ;  /* 0xfffffff805057812 */ /* 0x000fc600078ec0ff */
[----:B------:R-:W-:Y:S02]  /*0100*/  IMAD.IADD R3, R0, 0x1, -R3 ;  /* 0x0000000100037824 */ /* 0x000fe400078e0a03 */
[----:B------:R-:W-:Y:S01]  /*0110*/  IMAD.IADD R6, R4, 0x1, -R5 ;  /* 0x0000000104067824 */ /* 0x000fe200078e0a05 */
[----:B------:R-:W-:Y:S02]  /*0120*/  SHF.R.S32.HI R5, RZ, 0x1f, R8 ;  /* 0x0000001fff057819 */ /* 0x000fe40000011408 */
[----:B------:R-:W-:Y:S01]  /*0130*/  SHF.R.S32.HI R9, RZ, 0x1f, R3 ;  /* 0x0000001fff097819 */ /* 0x000fe20000011403 */
[C---:B------:R-:W-:Y:S01]  /*0140*/  IMAD.SHL.U32 R2, R6.reuse, 0x10, RZ ;  /* 0x0000001006027824 */ /* 0x040fe200078e00ff */
[----:B------:R-:W-:-:S04]  /*0150*/  ISETP.GT.AND P3, PT, R6, 0x3, !P0 ;  /* 0x000000030600780c */ /* 0x000fc80004764270 */
[----:B------:R-:W-:Y:S02]  /*0160*/  IADD3 R10, P1, P2, R2, R3, R8 ;  /* 0x00000003020a7210 */ /* 0x000fe40007a3e008 */
[----:B------:R-:W-:Y:S02]  /*0170*/  SHF.R.S32.HI R4, RZ, 0x1f, R2 ;  /* 0x0000001fff047819 */ /* 0x000fe40000011402 */
[----:B------:R-:W1:Y:S02]  /*0180*/  LDC.64 R2, c[0x0][0x210] ;  /* 0x00008400ff027b82 */ /* 0x000e640000000a00 */
[----:B------:R-:W-:Y:S01]  /*0190*/  IADD3.X R5, R4, R9, R5, P1, P2 ;  /* 0x0000000904057210 */ /* 0x000fe20000fe4405 */
[----:B------:R-:W-:Y:S01]  /*01a0*/  IMAD.MOV.U32 R9, RZ, RZ, RZ ;  /* 0x000000ffff097224 */ /* 0x000fe200078e00ff */
[----:B------:R-:W-:-:S04]  /*01b0*/  LEA R4, P1, R10, UR4, 0x2 ;  /* 0x000000040a047c11 */ /* 0x000fc8000f8210ff */
[----:B------:R-:W-:Y:S01]  /*01c0*/  LEA.HI.X R5, R10, UR5, R5, 0x2, P1 ;  /* 0x000000050a057c11 */ /* 0x000fe200088f1405 */
[----:B------:R-:W-:Y:S01]  /*01d0*/  ULDC.64 UR4, c[0x0][0x208] ;  /* 0x0000820000047ab9 */ /* 0x000fe20000000a00 */
[----:B------:R-:W-:-:S03]  /*01e0*/  ISETP.GE.AND P1, PT, R6, 0x4, PT ;  /* 0x000000040600780c */ /* 0x000fc60003f26270 */
[----:B------:R2:W3:Y:S01]  /*01f0*/  @P3 LDG.E R9, desc[UR4][R4.64+-0x100] ;  /* 0xffff000404093981 */ /* 0x0004e2000c1e1900 */
[----:B------:R-:W-:Y:S02]  /*0200*/  LOP3.LUT R7, R7, 0xffffff80, RZ, 0xc0, !PT ;  /* 0xffffff8007077812 */ /* 0x000fe400078ec0ff */
[----:B------:R-:W-:Y:S02]  /*0210*/  ISETP.LT.AND P2, PT, R0, 0x200, !P1 ;  /* 0x000002000000780c */ /* 0x000fe40004f41270 */
[----:B------:R-:W-:Y:S01]  /*0220*/  IADD3 R7, R8, R0, -R7 ;  /* 0x0000000008077210 */ /* 0x000fe20007ffe807 */
[----:B------:R-:W-:-:S04]  /*0230*/  IMAD.MOV.U32 R8, RZ, RZ, RZ ;  /* 0x000000ffff087224 */ /* 0x000fc800078e00ff */
[----:B-1----:R-:W-:Y:S02]  /*0240*/  IMAD.WIDE R2, R7, 0x4, R2 ;  /* 0x0000000407027825 */ /* 0x002fe400078e0202 */
[----:B------:R-:W2:Y:S04]  /*0250*/  LDC.64 R6, c[0x0][0x220] ;  /* 0x00008800ff067b82 */ /* 0x000ea80000000a00 */
[----:B------:R-:W4:Y:S01]  /*0260*/  @P2 LDG.E R8, desc[UR4][R2.64] ;  /* 0x0000000402082981 */ /* 0x000f22000c1e1900 */
[----:B--2---:R-:W-:Y:S01]  /*0270*/  IMAD.WIDE R4, R0, 0x4, R6 ;  /* 0x0000000400047825 */ /* 0x004fe200078e0206 */
[----:B---3--:R-:W-:-:S04]  /*0280*/  SEL R9, R9, RZ, P3 ;  /* 0x000000ff09097207 */ /* 0x008fc80001800000 */
[----:B------:R-:W-:Y:S02]  /*0290*/  FSETP.GT.AND P3, PT, R9, RZ, PT ;  /* 0x000000ff0900720b */ /* 0x000fe40003f64000 */
[----:B----4-:R-:W-:-:S11]  /*02a0*/  SEL R8, R8, RZ, P2 ;  /* 0x000000ff08087207 */ /* 0x010fd60001000000 */
[----:B------:R-:W-:-:S05]  /*02b0*/  @!P3 FMUL R9, R9, 0.10000000149011611938 ;  /* 0x3dcccccd0909b820 */ /* 0x000fca0000400000 */
[----:B------:R-:W-:Y:S01]  /*02c0*/  SEL R9, R8, R9, !P1 ;  /* 0x0000000908097207 */ /* 0x000fe20004800000 */
[----:B------:R-:W-:Y:S06]  /*02d0*/  @P0 EXIT ;  /* 0x000000000000094d */ /* 0x000fec0003800000 */
[----:B------:R-:W-:Y:S01]  /*02e0*/  STG.E desc[UR4][R4.64], R9 ;  /* 0x0000000904007986 */ /* 0x000fe2000c101904 */
[----:B------:R-:W-:Y:S05]  /*02f0*/  EXIT ;  /* 0x000000000000794d */ /* 0x000fea0003800000 */
.L_x_0:
[----:B------:R-:W-:-:S00]  /*0300*/  BRA `(.L_x_0) ;  /* 0xfffffffc00fc7947 */ /* 0x000fc0000383ffff */
[----:B------:R-:W-:-:S00]  /*0310*/  NOP ;  /* 0x0000000000007918 */ /* 0x000fc00000000000 */
        /* <DEDUP_REMOVED lines=14> */
.L_x_1:


//--------------------- .nv.constant0.triton_poi_fused_cat_0 --------------------------
	.section	.nv.constant0.triton_poi_fused_cat_0,"a",@progbits
	.sectionflags	@""
	.align	4
.nv.constant0.triton_poi_fused_cat_0:
	.zero		556
